	.headerflags	@"EF_CUDA_TEXMODE_UNIFIED EF_CUDA_64BIT_ADDRESS EF_CUDA_ACCELERATORS EF_CUDA_SM90 EF_CUDA_VIRTUAL_SM(EF_CUDA_SM90)"
	.elftype	@"ET_EXEC"


//--------------------- .nv.info                  --------------------------
	.section	.nv.info,"",@"SHT_CUDA_INFO"
	.align	4


	//----- nvinfo : EIATTR_REGCOUNT
	.align		4
        /*0000*/ 	.byte	0x04, 0x2f
        /*0002*/ 	.short	(.L_2 - .L_1)
	.align		4
.L_1:
        /*0004*/ 	.word	index@(triton_per_fused_add_div_log_mean_mul_0)
        /*0008*/ 	.word	0x00000012


	//----- nvinfo : EIATTR_MIN_STACK_SIZE
	.align		4
.L_2:
        /*000c*/ 	.byte	0x04, 0x12
        /*000e*/ 	.short	(.L_4 - .L_3)
	.align		4
.L_3:
        /*0010*/ 	.word	index@(triton_per_fused_add_div_log_mean_mul_0)
        /*0014*/ 	.word	0x00000000


	//----- nvinfo : EIATTR_FRAME_SIZE
	.align		4
.L_4:
        /*0018*/ 	.byte	0x04, 0x11
        /*001a*/ 	.short	(.L_6 - .L_5)
	.align		4
.L_5:
        /*001c*/ 	.word	index@(triton_per_fused_add_div_log_mean_mul_0)
        /*0020*/ 	.word	0x00000000


	//----- nvinfo : EIATTR_MIN_STACK_SIZE
	.align		4
.L_6:
        /*0024*/ 	.byte	0x04, 0x12
        /*0026*/ 	.short	(.L_8 - .L_7)
	.align		4
.L_7:
        /*0028*/ 	.word	index@(triton_per_fused_add_div_log_mean_mul_0)
        /*002c*/ 	.word	0x00000000
.L_8:


//--------------------- .nv.info.triton_per_fused_add_div_log_mean_mul_0 --------------------------
	.section	.nv.info.triton_per_fused_add_div_log_mean_mul_0,"",@"SHT_CUDA_INFO"
	.sectionflags	@""
	.align	4


	//----- nvinfo : EIATTR_CUDA_API_VERSION
	.align		4
        /*0000*/ 	.byte	0x04, 0x37
        /*0002*/ 	.short	(.L_10 - .L_9)
.L_9:
        /*0004*/ 	.word	0x0000007c


	//----- nvinfo : EIATTR_KPARAM_INFO
	.align		4
.L_10:
        /*0008*/ 	.byte	0x04, 0x17
        /*000a*/ 	.short	(.L_12 - .L_11)
.L_11:
        /*000c*/ 	.word	0x00000000
        /*0010*/ 	.short	0x0004
        /*0012*/ 	.short	0x001c
        /*0014*/ 	.byte	0x00, 0xf0, 0x11, 0x00


	//----- nvinfo : EIATTR_KPARAM_INFO
	.align		4
.L_12:
        /*0018*/ 	.byte	0x04, 0x17
        /*001a*/ 	.short	(.L_14 - .L_13)
.L_13:
        /*001c*/ 	.word	0x00000000
        /*0020*/ 	.short	0x0003
        /*0022*/ 	.short	0x0018
        /*0024*/ 	.byte	0x00, 0xf0, 0x11, 0x00


	//----- nvinfo : EIATTR_KPARAM_INFO
	.align		4
.L_14:
        /*0028*/ 	.byte	0x04, 0x17
        /*002a*/ 	.short	(.L_16 - .L_15)
.L_15:
        /*002c*/ 	.word	0x00000000
        /*0030*/ 	.short	0x0002
        /*0032*/ 	.short	0x0010
        /*0034*/ 	.byte	0x00, 0xf4, 0x21, 0x00


	//----- nvinfo : EIATTR_KPARAM_INFO
	.align		4
.L_16:
        /*0038*/ 	.byte	0x04, 0x17
        /*003a*/ 	.short	(.L_18 - .L_17)
.L_17:
        /*003c*/ 	.word	0x00000000
        /*0040*/ 	.short	0x0001
        /*0042*/ 	.short	0x0008
        /*0044*/ 	.byte	0x00, 0xf4, 0x21, 0x00


	//----- nvinfo : EIATTR_KPARAM_INFO
	.align		4
.L_18:
        /*0048*/ 	.byte	0x04, 0x17
        /*004a*/ 	.short	(.L_20 - .L_19)
.L_19:
        /*004c*/ 	.word	0x00000000
        /*0050*/ 	.short	0x0000
        /*0052*/ 	.short	0x0000
        /*0054*/ 	.byte	0x00, 0xf4, 0x21, 0x00


	//----- nvinfo : EIATTR_SPARSE_MMA_MASK
	.align		4
.L_20:
        /*0058*/ 	.byte	0x03, 0x50
        /*005a*/ 	.short	0x0000


	//----- nvinfo : EIATTR_MAXREG_COUNT
	.align		4
        /*005c*/ 	.byte	0x03, 0x1b
        /*005e*/ 	.short	0x00ff


	//----- nvinfo : EIATTR_COOP_GROUP_MASK_REGIDS
	.align		4
        /*0060*/ 	.byte	0x04, 0x29
        /*0062*/ 	.short	(.L_22 - .L_21)


	//   ....[0]....
.L_21:
        /*0064*/ 	.word	0xffffffff


	//   ....[1]....
        /*0068*/ 	.word	0xffffffff


	//   ....[2]....
        /*006c*/ 	.word	0xffffffff


	//   ....[3]....
        /*0070*/ 	.word	0xffffffff


	//----- nvinfo : EIATTR_COOP_GROUP_INSTR_OFFSETS
	.align		4
.L_22:
        /*0074*/ 	.byte	0x04, 0x28
        /*0076*/ 	.short	(.L_24 - .L_23)


	//   ....[0]....
.L_23:
        /*0078*/ 	.word	0x00000650


	//   ....[1]....
        /*007c*/ 	.word	0x00000680


	//   ....[2]....
        /*0080*/ 	.word	0x000006a0


	//   ....[3]....
        /*0084*/ 	.word	0x000006d0


	//----- nvinfo : EIATTR_EXIT_INSTR_OFFSETS
	.align		4
.L_24:
        /*0088*/ 	.byte	0x04, 0x1c
        /*008a*/ 	.short	(.L_26 - .L_25)


	//   ....[0]....
.L_25:
        /*008c*/ 	.word	0x00000700


	//   ....[1]....
        /*0090*/ 	.word	0x00000730


	//----- nvinfo : EIATTR_REQNTID
	.align		4
.L_26:
        /*0094*/ 	.byte	0x04, 0x10
        /*0096*/ 	.short	(.L_28 - .L_27)
.L_27:
        /*0098*/ 	.word	0x00000040
        /*009c*/ 	.word	0x00000001
        /*00a0*/ 	.word	0x00000001


	//----- nvinfo : EIATTR_CBANK_PARAM_SIZE
	.align		4
.L_28:
        /*00a4*/ 	.byte	0x03, 0x19
        /*00a6*/ 	.short	0x0020


	//----- nvinfo : EIATTR_PARAM_CBANK
	.align		4
        /*00a8*/ 	.byte	0x04, 0x0a
        /*00aa*/ 	.short	(.L_30 - .L_29)
	.align		4
.L_29:
        /*00ac*/ 	.word	index@(.nv.constant0.triton_per_fused_add_div_log_mean_mul_0)
        /*00b0*/ 	.short	0x0210
        /*00b2*/ 	.short	0x0020


	//----- nvinfo : EIATTR_SW_WAR
	.align		4
.L_30:
        /*00b4*/ 	.byte	0x04, 0x36
        /*00b6*/ 	.short	(.L_32 - .L_31)
.L_31:
        /*00b8*/ 	.word	0x00000008
.L_32:


//--------------------- .nv.callgraph             --------------------------
	.section	.nv.callgraph,"",@"SHT_CUDA_CALLGRAPH"
	.align	4
	.sectionentsize	8
	.align		4
        /*0000*/ 	.word	0x00000000
	.align		4
        /*0004*/ 	.word	0xffffffff
	.align		4
        /*0008*/ 	.word	0x00000000
	.align		4
        /*000c*/ 	.word	0xfffffffe
	.align		4
        /*0010*/ 	.word	0x00000000
	.align		4
        /*0014*/ 	.word	0xfffffffd
	.align		4
        /*0018*/ 	.word	0x00000000
	.align		4
        /*001c*/ 	.word	0xfffffffc


//--------------------- .nv.constant4             --------------------------
	.section	.nv.constant4,"a",@progbits
	.align	8
	.align		8
.nv.constant4:
        /*0000*/ 	.dword	_$_str


//--------------------- .text.triton_per_fused_add_div_log_mean_mul_0 --------------------------
	.section	.text.triton_per_fused_add_div_log_mean_mul_0,"ax",@progbits
	.sectionflags	@"SHF_BARRIERS=1"
	.align	128
        .global         triton_per_fused_add_div_log_mean_mul_0
        .type           triton_per_fused_add_div_log_mean_mul_0,@function
        .size           triton_per_fused_add_div_log_mean_mul_0,(.L_x_1 - triton_per_fused_add_div_log_mean_mul_0)
        .other          triton_per_fused_add_div_log_mean_mul_0,@"STO_CUDA_ENTRY STV_DEFAULT"
triton_per_fused_add_div_log_mean_mul_0:
.text.triton_per_fused_add_div_log_mean_mul_0:
[----:B------:R-:W0:Y:S02]  /*0000*/  LDC R1, c[0x0][0x28] ;  /* 0x00000a00ff017b82 */ /* 0x000e240000000800 */
[----:B------:R-:W1:Y:S01]  /*0010*/  S2R R0, SR_CTAID.X ;  /* 0x0000000000007919 */ /* 0x000e620000002500 */
[----:B------:R-:W2:Y:S01]  /*0020*/  LDC.64 R4, c[0x0][0x218] ;  /* 0x00008600ff047b82 */ /* 0x000ea20000000a00 */
[----:B------:R-:W-:Y:S01]  /*0030*/  HFMA2.MMA R8, -RZ, RZ, 0, 0 ;  /* 0x00000000ff087435 */ /* 0x000fe200000001ff */
[----:B------:R-:W-:Y:S01]  /*0040*/  ULDC.64 UR4, c[0x0][0x208] ;  /* 0x0000820000047ab9 */ /* 0x000fe20000000a00 */
[----:B------:R-:W3:Y:S05]  /*0050*/  S2R R10, SR_TID.X ;  /* 0x00000000000a7919 */ /* 0x000eea0000002100 */
[----:B------:R-:W4:Y:S01]  /*0060*/  LDC.64 R2, c[0x0][0x220] ;  /* 0x00008800ff027b82 */ /* 0x000f220000000a00 */
[----:B-1----:R-:W-:-:S02]  /*0070*/  SHF.R.S32.HI R7, RZ, 0x1f, R0 ;  /* 0x0000001fff077819 */ /* 0x002fc40000011400 */
[----:B------:R-:W-:Y:S02]  /*0080*/  ISETP.GE.AND P0, PT, R0, 0x10, PT ;  /* 0x000000100000780c */ /* 0x000fe40003f06270 */
[----:B------:R-:W-:Y:S02]  /*0090*/  LEA.HI R7, R7, R0, RZ, 0x2 ;  /* 0x0000000007077211 */ /* 0x000fe400078f10ff */
[----:B---3--:R-:W-:Y:S02]  /*00a0*/  SHF.L.U32 R6, R10, 0x2, RZ ;  /* 0x000000020a067819 */ /* 0x008fe400000006ff */
[C---:B------:R-:W-:Y:S02]  /*00b0*/  LOP3.LUT R9, R7.reuse, 0xfffffffc, RZ, 0xc0, !PT ;  /* 0xfffffffc07097812 */ /* 0x040fe400078ec0ff */
[----:B------:R-:W-:Y:S02]  /*00c0*/  LOP3.LUT R6, R6, 0x3c, RZ, 0xc0, !PT ;  /* 0x0000003c06067812 */ /* 0x000fe400078ec0ff */
[----:B------:R-:W-:-:S02]  /*00d0*/  SHF.L.U32 R7, R7, 0x4, RZ ;  /* 0x0000000407077819 */ /* 0x000fc400000006ff */
[----:B------:R-:W-:Y:S02]  /*00e0*/  IADD3 R6, R6, R0, -R9 ;  /* 0x0000000006067210 */ /* 0x000fe40007ffe809 */
[----:B------:R-:W-:-:S04]  /*00f0*/  LOP3.LUT R7, R7, 0xffffffc0, RZ, 0xc0, !PT ;  /* 0xffffffc007077812 */ /* 0x000fc800078ec0ff */
[----:B------:R-:W-:-:S05]  /*0100*/  IADD3 R7, R6, R7, RZ ;  /* 0x0000000706077210 */ /* 0x000fca0007ffe0ff */
[----:B--2---:R-:W-:-:S04]  /*0110*/  IMAD.WIDE R4, R7, 0x4, R4 ;  /* 0x0000000407047825 */ /* 0x004fc800078e0204 */
[----:B----4-:R-:W-:Y:S01]  /*0120*/  IMAD.WIDE R6, R7, 0x4, R2 ;  /* 0x0000000407067825 */ /* 0x010fe200078e0202 */
[----:B------:R-:W-:Y:S01]  /*0130*/  MOV R3, RZ ;  /* 0x000000ff00037202 */ /* 0x000fe20000000f00 */
[----:B------:R-:W2:Y:S05]  /*0140*/  @!P0 LDG.E R8, desc[UR4][R4.64] ;  /* 0x0000000404088981 */ /* 0x000eaa000c1e1900 */
[----:B------:R-:W3:Y:S01]  /*0150*/  @!P0 LDG.E R3, desc[UR4][R6.64] ;  /* 0x0000000406038981 */ /* 0x000ee2000c1e1900 */
[----:B------:R-:W-:Y:S01]  /*0160*/  HFMA2.MMA R12, -RZ, RZ, 1.5048828125, 33.21875 ;  /* 0x3e055027ff0c7435 */ /* 0x000fe200000001ff */
[----:B------:R-:W-:Y:S01]  /*0170*/  BAR.SYNC.DEFER_BLOCKING 0x0 ;  /* 0x0000000000007b1d */ /* 0x000fe20000010000 */
[----:B--2---:R-:W-:-:S02]  /*0180*/  SEL R2, R8, RZ, !P0 ;  /* 0x000000ff08027207 */ /* 0x004fc40004000000 */
[----:B---3--:R-:W-:-:S03]  /*0190*/  SEL R3, R3, RZ, !P0 ;  /* 0x000000ff03037207 */ /* 0x008fc60004000000 */
[----:B------:R-:W-:Y:S02]  /*01a0*/  FADD R9, R2, 9.9999997473787516356e-06 ;  /* 0x3727c5ac02097421 */ /* 0x000fe40000000000 */
[----:B------:R-:W-:-:S03]  /*01b0*/  FADD R11, R3, 9.9999997473787516356e-06 ;  /* 0x3727c5ac030b7421 */ /* 0x000fc60000000000 */
[C---:B------:R-:W-:Y:S01]  /*01c0*/  FSETP.GEU.AND P4, PT, |R9|.reuse, 1.175494350822287508e-38, PT ;  /* 0x008000000900780b */ /* 0x040fe20003f8e200 */
[C---:B------:R-:W-:Y:S01]  /*01d0*/  FMUL R8, R9.reuse, 0.25 ;  /* 0x3e80000009087820 */ /* 0x040fe20000400000 */
[----:B------:R-:W-:Y:S01]  /*01e0*/  FSETP.GT.AND P2, PT, |R9|, 8.50705917302346158658e+37, PT ;  /* 0x7e8000000900780b */ /* 0x000fe20003f44200 */
[C---:B------:R-:W-:Y:S01]  /*01f0*/  FMUL R4, R11.reuse, 0.25 ;  /* 0x3e8000000b047820 */ /* 0x040fe20000400000 */
[C---:B------:R-:W-:Y:S02]  /*0200*/  FSETP.GEU.AND P3, PT, |R11|.reuse, 1.175494350822287508e-38, PT ;  /* 0x008000000b00780b */ /* 0x040fe40003f6e200 */
[----:B------:R-:W-:Y:S02]  /*0210*/  FSETP.GT.AND P1, PT, |R11|, 8.50705917302346158658e+37, PT ;  /* 0x7e8000000b00780b */ /* 0x000fe40003f24200 */
[----:B------:R-:W-:Y:S02]  /*0220*/  FSEL R7, R8, R9, P2 ;  /* 0x0000000908077208 */ /* 0x000fe40001000000 */
[----:B------:R-:W-:-:S02]  /*0230*/  FSEL R6, R4, R11, P1 ;  /* 0x0000000b04067208 */ /* 0x000fc40000800000 */
[----:B------:R-:W-:Y:S01]  /*0240*/  FSEL R4, R4, R11, P2 ;  /* 0x0000000b04047208 */ /* 0x000fe20001000000 */
[----:B------:R-:W-:Y:S01]  /*0250*/  @!P4 FMUL R7, R7, 16777216 ;  /* 0x4b8000000707c820 */ /* 0x000fe20000400000 */
[----:B------:R-:W-:-:S03]  /*0260*/  FSEL R8, R8, R9, P1 ;  /* 0x0000000908087208 */ /* 0x000fc60000800000 */
[----:B------:R-:W-:Y:S01]  /*0270*/  @!P3 FMUL R6, R6, 16777216 ;  /* 0x4b8000000606b820 */ /* 0x000fe20000400000 */
[----:B------:R-:W-:Y:S01]  /*0280*/  @!P4 FMUL R4, R4, 16777216 ;  /* 0x4b8000000404c820 */ /* 0x000fe20000400000 */
[----:B------:R-:W1:Y:S01]  /*0290*/  MUFU.RCP R7, R7 ;  /* 0x0000000700077308 */ /* 0x000e620000001000 */
[----:B------:R-:W-:-:S07]  /*02a0*/  @!P3 FMUL R8, R8, 16777216 ;  /* 0x4b8000000808b820 */ /* 0x000fce0000400000 */
[----:B------:R-:W2:Y:S01]  /*02b0*/  MUFU.RCP R5, R6 ;  /* 0x0000000600057308 */ /* 0x000ea20000001000 */
[----:B-1----:R-:W-:-:S05]  /*02c0*/  FFMA R4, R7, R4, 9.9999997473787516356e-06 ;  /* 0x3727c5ac07047423 */ /* 0x002fca0000000004 */
[----:B------:R-:W-:Y:S01]  /*02d0*/  FSETP.GEU.AND P2, PT, R4, 1.175494350822287508e-38, PT ;  /* 0x008000000400780b */ /* 0x000fe20003f4e000 */
[----:B--2---:R-:W-:-:S03]  /*02e0*/  FFMA R5, R5, R8, 9.9999997473787516356e-06 ;  /* 0x3727c5ac05057423 */ /* 0x004fc60000000008 */
[----:B------:R-:W-:Y:S02]  /*02f0*/  FSEL R13, RZ, -23, P2 ;  /* 0xc1b80000ff0d7808 */ /* 0x000fe40001000000 */
[----:B------:R-:W-:-:S07]  /*0300*/  FSETP.GEU.AND P1, PT, R5, 1.175494350822287508e-38, PT ;  /* 0x008000000500780b */ /* 0x000fce0003f2e000 */
[----:B------:R-:W-:-:S05]  /*0310*/  @!P2 FMUL R4, R4, 8388608 ;  /* 0x4b0000000404a820 */ /* 0x000fca0000400000 */
[----:B------:R-:W-:Y:S02]  /*0320*/  IADD3 R9, R4, -0x3f2aaaab, RZ ;  /* 0xc0d5555504097810 */ /* 0x000fe40007ffe0ff */
[C---:B------:R-:W-:Y:S01]  /*0330*/  ISETP.GE.U32.AND P2, PT, R4.reuse, 0x7f800000, PT ;  /* 0x7f8000000400780c */ /* 0x040fe20003f46070 */
[----:B------:R-:W-:Y:S01]  /*0340*/  @!P1 FMUL R5, R5, 8388608 ;  /* 0x4b00000005059820 */ /* 0x000fe20000400000 */
[----:B------:R-:W-:Y:S02]  /*0350*/  LOP3.LUT R9, R9, 0xff800000, RZ, 0xc0, !PT ;  /* 0xff80000009097812 */ /* 0x000fe400078ec0ff */
[----:B------:R-:W-:Y:S02]  /*0360*/  FSETP.NEU.AND P3, PT, R4, RZ, PT ;  /* 0x000000ff0400720b */ /* 0x000fe40003f6d000 */
[----:B------:R-:W-:Y:S02]  /*0370*/  IADD3 R8, R5, -0x3f2aaaab, RZ ;  /* 0xc0d5555505087810 */ /* 0x000fe40007ffe0ff */
[----:B------:R-:W-:-:S02]  /*0380*/  IADD3 R6, R4, -R9, RZ ;  /* 0x8000000904067210 */ /* 0x000fc40007ffe0ff */
[----:B------:R-:W-:Y:S02]  /*0390*/  LOP3.LUT R8, R8, 0xff800000, RZ, 0xc0, !PT ;  /* 0xff80000008087812 */ /* 0x000fe400078ec0ff */
[----:B------:R-:W-:Y:S01]  /*03a0*/  I2FP.F32.S32 R14, R9 ;  /* 0x00000009000e7245 */ /* 0x000fe20000201400 */
[----:B------:R-:W-:Y:S01]  /*03b0*/  FADD R6, R6, -1 ;  /* 0xbf80000006067421 */ /* 0x000fe20000000000 */
[----:B------:R-:W-:Y:S02]  /*03c0*/  IADD3 R7, R5, -R8, RZ ;  /* 0x8000000805077210 */ /* 0x000fe40007ffe0ff */
[----:B------:R-:W-:Y:S01]  /*03d0*/  I2FP.F32.S32 R8, R8 ;  /* 0x0000000800087245 */ /* 0x000fe20000201400 */
[----:B------:R-:W-:Y:S01]  /*03e0*/  FFMA.FTZ R11, R6, -R12, 0.14084610342979431152 ;  /* 0x3e1039f6060b7423 */ /* 0x000fe2000001080c */
[----:B------:R-:W-:Y:S01]  /*03f0*/  FFMA.FTZ R13, R14, 1.1920928955078125e-07, R13 ;  /* 0x340000000e0d7823 */ /* 0x000fe2000001000d */
[----:B------:R-:W-:Y:S01]  /*0400*/  FADD R7, R7, -1 ;  /* 0xbf80000007077421 */ /* 0x000fe20000000000 */
[----:B------:R-:W-:Y:S01]  /*0410*/  @P2 MOV R9, 0x7f800000 ;  /* 0x7f80000000092802 */ /* 0x000fe20000000f00 */
[----:B------:R-:W-:-:S02]  /*0420*/  FFMA.FTZ R11, R6, R11, -0.12148627638816833496 ;  /* 0xbdf8cdcc060b7423 */ /* 0x000fc4000001000b */
[C---:B------:R-:W-:Y:S02]  /*0430*/  FFMA.FTZ R12, R7.reuse, -R12, 0.14084610342979431152 ;  /* 0x3e1039f6070c7423 */ /* 0x040fe4000001080c */
[C---:B------:R-:W-:Y:S02]  /*0440*/  FFMA.FTZ R11, R6.reuse, R11, 0.13980610668659210205 ;  /* 0x3e0f2955060b7423 */ /* 0x040fe4000001000b */
[C---:B------:R-:W-:Y:S02]  /*0450*/  FFMA.FTZ R12, R7.reuse, R12, -0.12148627638816833496 ;  /* 0xbdf8cdcc070c7423 */ /* 0x040fe4000001000c */
[C---:B------:R-:W-:Y:S02]  /*0460*/  FFMA.FTZ R11, R6.reuse, R11, -0.16684235632419586182 ;  /* 0xbe2ad8b9060b7423 */ /* 0x040fe4000001000b */
[----:B------:R-:W-:Y:S02]  /*0470*/  FFMA.FTZ R12, R7, R12, 0.13980610668659210205 ;  /* 0x3e0f2955070c7423 */ /* 0x000fe4000001000c */
[----:B------:R-:W-:-:S02]  /*0480*/  FFMA.FTZ R11, R6, R11, 0.20012299716472625732 ;  /* 0x3e4ced0b060b7423 */ /* 0x000fc4000001000b */
[C---:B------:R-:W-:Y:S02]  /*0490*/  FFMA.FTZ R12, R7.reuse, R12, -0.16684235632419586182 ;  /* 0xbe2ad8b9070c7423 */ /* 0x040fe4000001000c */
[C---:B------:R-:W-:Y:S01]  /*04a0*/  FFMA.FTZ R15, R6.reuse, R11, -0.24999669194221496582 ;  /* 0xbe7fff22060f7423 */ /* 0x040fe2000001000b */
[----:B------:R-:W-:Y:S01]  /*04b0*/  FSEL R11, RZ, -23, P1 ;  /* 0xc1b80000ff0b7808 */ /* 0x000fe20000800000 */
[----:B------:R-:W-:Y:S01]  /*04c0*/  FFMA.FTZ R12, R7, R12, 0.20012299716472625732 ;  /* 0x3e4ced0b070c7423 */ /* 0x000fe2000001000c */
[----:B------:R-:W-:Y:S01]  /*04d0*/  ISETP.GE.U32.AND P1, PT, R5, 0x7f800000, PT ;  /* 0x7f8000000500780c */ /* 0x000fe20003f26070 */
[----:B------:R-:W-:Y:S02]  /*04e0*/  FFMA.FTZ R15, R6, R15, 0.33333182334899902344 ;  /* 0x3eaaaa78060f7423 */ /* 0x000fe4000001000f */
[----:B------:R-:W-:Y:S01]  /*04f0*/  FFMA.FTZ R12, R7, R12, -0.24999669194221496582 ;  /* 0xbe7fff22070c7423 */ /* 0x000fe2000001000c */
[----:B------:R-:W-:Y:S01]  /*0500*/  FFMA.FTZ R8, R8, 1.1920928955078125e-07, R11 ;  /* 0x3400000008087823 */ /* 0x000fe2000001000b */
[----:B------:R-:W-:-:S02]  /*0510*/  FFMA.FTZ R15, R6, R15, -0.5 ;  /* 0xbf000000060f7423 */ /* 0x000fc4000001000f */
[C---:B------:R-:W-:Y:S02]  /*0520*/  FFMA.FTZ R12, R7.reuse, R12, 0.33333182334899902344 ;  /* 0x3eaaaa78070c7423 */ /* 0x040fe4000001000c */
[C---:B------:R-:W-:Y:S02]  /*0530*/  FMUL R15, R6.reuse, R15 ;  /* 0x0000000f060f7220 */ /* 0x040fe40000400000 */
[C---:B------:R-:W-:Y:S02]  /*0540*/  FFMA.FTZ R12, R7.reuse, R12, -0.5 ;  /* 0xbf000000070c7423 */ /* 0x040fe4000001000c */
[----:B------:R-:W-:Y:S02]  /*0550*/  FFMA.FTZ R6, R6, R15, R6 ;  /* 0x0000000f06067223 */ /* 0x000fe40000010006 */
[----:B------:R-:W-:Y:S02]  /*0560*/  FMUL R12, R7, R12 ;  /* 0x0000000c070c7220 */ /* 0x000fe40000400000 */
[----:B------:R-:W-:Y:S01]  /*0570*/  FFMA.FTZ R6, R13, 0.69314718246459960938, R6 ;  /* 0x3f3172180d067823 */ /* 0x000fe20000010006 */
[----:B------:R-:W-:Y:S01]  /*0580*/  @P2 FFMA.FTZ R6, R4, R9, +INF ;  /* 0x7f80000004062423 */ /* 0x000fe20000010009 */
[----:B------:R-:W-:Y:S01]  /*0590*/  FFMA.FTZ R7, R7, R12, R7 ;  /* 0x0000000c07077223 */ /* 0x000fe20000010007 */
[----:B------:R-:W-:-:S03]  /*05a0*/  FSETP.NEU.AND P2, PT, R5, RZ, PT ;  /* 0x000000ff0500720b */ /* 0x000fc60003f4d000 */
[----:B------:R-:W-:Y:S01]  /*05b0*/  FFMA.FTZ R7, R8, 0.69314718246459960938, R7 ;  /* 0x3f31721808077823 */ /* 0x000fe20000010007 */
[----:B------:R-:W-:Y:S02]  /*05c0*/  @P1 MOV R8, 0x7f800000 ;  /* 0x7f80000000081802 */ /* 0x000fe40000000f00 */
[----:B------:R-:W-:-:S03]  /*05d0*/  FSEL R6, R6, -INF , P3 ;  /* 0xff80000006067808 */ /* 0x000fc60001800000 */
[----:B------:R-:W-:Y:S02]  /*05e0*/  @P1 FFMA.FTZ R7, R5, R8, +INF ;  /* 0x7f80000005071423 */ /* 0x000fe40000010008 */
[----:B------:R-:W-:-:S03]  /*05f0*/  FMUL R3, R3, R6 ;  /* 0x0000000603037220 */ /* 0x000fc60000400000 */
[----:B------:R-:W-:-:S05]  /*0600*/  FSEL R7, R7, -INF , P2 ;  /* 0xff80000007077808 */ /* 0x000fca0001000000 */
[----:B------:R-:W-:-:S04]  /*0610*/  FFMA R3, R2, R7, R3 ;  /* 0x0000000702037223 */ /* 0x000fc80000000003 */
[----:B------:R-:W-:-:S05]  /*0620*/  FMUL R3, R3, 0.5 ;  /* 0x3f00000003037820 */ /* 0x000fca0000400000 */
[----:B------:R-:W-:Y:S02]  /*0630*/  FSEL R4, R3, RZ, !P0 ;  /* 0x000000ff03047208 */ /* 0x000fe40004000000 */
[----:B------:R-:W-:-:S03]  /*0640*/  LOP3.LUT P0, RZ, R10, 0x3f, RZ, 0xc0, !PT ;  /* 0x0000003f0aff7812 */ /* 0x000fc6000780c0ff */
[----:B------:R-:W1:Y:S01]  /*0650*/  SHFL.BFLY PT, R3, R4, 0x8, 0x1f ;  /* 0x0d001f0004037f89 */ /* 0x000e6200000e0000 */
[----:B------:R-:W-:Y:S01]  /*0660*/  ISETP.LT.AND P0, PT, R0, 0x10, !P0 ;  /* 0x000000100000780c */ /* 0x000fe20004701270 */
[----:B-1----:R-:W-:-:S05]  /*0670*/  FADD R5, R4, R3 ;  /* 0x0000000304057221 */ /* 0x002fca0000000000 */
[----:B------:R-:W1:Y:S02]  /*0680*/  SHFL.BFLY PT, R2, R5, 0x4, 0x1f ;  /* 0x0c801f0005027f89 */ /* 0x000e6400000e0000 */
[----:B-1----:R-:W-:-:S05]  /*0690*/  FADD R6, R5, R2 ;  /* 0x0000000205067221 */ /* 0x002fca0000000000 */
[----:B------:R-:W1:Y:S02]  /*06a0*/  SHFL.BFLY PT, R3, R6, 0x2, 0x1f ;  /* 0x0c401f0006037f89 */ /* 0x000e6400000e0000 */
[----:B-1----:R-:W-:Y:S02]  /*06b0*/  FADD R7, R6, R3 ;  /* 0x0000000306077221 */ /* 0x002fe40000000000 */
[----:B------:R-:W1:Y:S03]  /*06c0*/  LDC.64 R2, c[0x0][0x210] ;  /* 0x00008400ff027b82 */ /* 0x000e660000000a00 */
[----:B------:R-:W2:Y:S01]  /*06d0*/  SHFL.BFLY PT, R8, R7, 0x1, 0x1f ;  /* 0x0c201f0007087f89 */ /* 0x000ea200000e0000 */
[----:B-1----:R-:W-:-:S04]  /*06e0*/  IMAD.WIDE R2, R0, 0x4, R2 ;  /* 0x0000000400027825 */ /* 0x002fc800078e0202 */
[----:B--2---:R-:W-:Y:S01]  /*06f0*/  FADD R8, R7, R8 ;  /* 0x0000000807087221 */ /* 0x004fe20000000000 */
[----:B------:R-:W-:Y:S06]  /*0700*/  @!P0 EXIT ;  /* 0x000000000000894d */ /* 0x000fec0003800000 */
[----:B------:R-:W-:-:S05]  /*0710*/  FMUL R5, R8, 0.0625 ;  /* 0x3d80000008057820 */ /* 0x000fca0000400000 */
[----:B------:R-:W-:Y:S01]  /*0720*/  STG.E desc[UR4][R2.64], R5 ;  /* 0x0000000502007986 */ /* 0x000fe2000c101904 */
[----:B------:R-:W-:Y:S05]  /*0730*/  EXIT ;  /* 0x000000000000794d */ /* 0x000fea0003800000 */
.L_x_0:
[----:B------:R-:W-:-:S00]  /*0740*/  BRA `(.L_x_0) ;  /* 0xfffffffc00fc7947 */ /* 0x000fc0000383ffff */
[----:B------:R-:W-:-:S00]  /*0750*/  NOP ;  /* 0x0000000000007918 */ /* 0x000fc00000000000 */
        /* <DEDUP_REMOVED lines=10> */
.L_x_1:


//--------------------- .nv.global.init           --------------------------
	.section	.nv.global.init,"aw",@progbits
.nv.global.init:
	.type		_$_str,@object
	.size		_$_str,(.L_0 - _$_str)
_$_str:
        /*0000*/ 	.byte	0x5f, 0x5f, 0x43, 0x55, 0x44, 0x41, 0x5f, 0x46, 0x54, 0x5a, 0x00
.L_0:


//--------------------- .nv.constant0.triton_per_fused_add_div_log_mean_mul_0 --------------------------
	.section	.nv.constant0.triton_per_fused_add_div_log_mean_mul_0,"a",@progbits
	.sectionflags	@""
	.align	4
.nv.constant0.triton_per_fused_add_div_log_mean_mul_0:
	.zero		560
